//
// Generated by NVIDIA NVVM Compiler
//
// Compiler Build ID: CL-36424714
// Cuda compilation tools, release 13.0, V13.0.88
// Based on NVVM 20.0.0
//

.version 9.0
.target sm_100
.address_size 64

	// .globl	default_function_kernel
// _ZZ23default_function_kernelE18left_matrix_shared has been demoted
// _ZZ23default_function_kernelE19right_matrix_shared has been demoted

.visible .entry default_function_kernel(
	.param .u64 .ptr .align 1 default_function_kernel_param_0,
	.param .u64 .ptr .align 1 default_function_kernel_param_1,
	.param .u64 .ptr .align 1 default_function_kernel_param_2
)
.maxntid 361
{
	.reg .pred 	%p<7>;
	.reg .b16 	%rs<19>;
	.reg .b32 	%r<38>;
	.reg .b32 	%f<169>;
	.reg .b64 	%rd<15>;
	// demoted variable
	.shared .align 4 .b8 _ZZ23default_function_kernelE18left_matrix_shared[608];
	// demoted variable
	.shared .align 4 .b8 _ZZ23default_function_kernelE19right_matrix_shared[608];
	ld.param.u64 	%rd4, [default_function_kernel_param_0];
	ld.param.u64 	%rd5, [default_function_kernel_param_1];
	ld.param.u64 	%rd6, [default_function_kernel_param_2];
	cvta.to.global.u64 	%rd7, %rd6;
	cvta.to.global.u64 	%rd8, %rd5;
	mov.u32 	%r1, %tid.x;
	setp.gt.u32 	%p1, %r1, 75;
	shl.b32 	%r9, %r1, 3;
	mov.u32 	%r10, _ZZ23default_function_kernelE18left_matrix_shared;
	add.s32 	%r2, %r10, %r9;
	mov.u32 	%r11, %ctaid.x;
	shr.u32 	%r3, %r11, 2;
	shr.u32 	%r12, %r1, 2;
	mul.lo.s32 	%r13, %r12, 48;
	mad.lo.s32 	%r14, %r3, 912, %r13;
	shl.b32 	%r15, %r1, 1;
	and.b32  	%r16, %r15, 6;
	or.b32  	%r17, %r14, %r16;
	cvt.u16.u32 	%rs2, %r15;
	or.b16  	%rs3, %rs2, 1;
	and.b16  	%rs4, %rs2, 254;
	mul.lo.s16 	%rs5, %rs4, 27;
	shr.u16 	%rs6, %rs5, 9;
	mul.wide.u16 	%r18, %rs6, 76;
	and.b16  	%rs7, %rs3, 255;
	mul.lo.s16 	%rs8, %rs7, 27;
	shr.u16 	%rs9, %rs8, 9;
	mul.wide.u16 	%r19, %rs9, 76;
	and.b32  	%r20, %r11, 3;
	mul.lo.s32 	%r4, %r20, 19;
	mul.lo.s16 	%rs10, %rs6, 19;
	sub.s16 	%rs11, %rs2, %rs10;
	cvt.u32.u16 	%r21, %rs11;
	and.b32  	%r22, %r21, 255;
	mul.lo.s16 	%rs12, %rs9, 19;
	sub.s16 	%rs13, %rs3, %rs12;
	cvt.u32.u16 	%r23, %rs13;
	and.b32  	%r24, %r23, 255;
	add.s32 	%r25, %r4, %r22;
	add.s32 	%r26, %r25, %r18;
	add.s32 	%r27, %r4, %r24;
	add.s32 	%r28, %r27, %r19;
	mov.u32 	%r29, _ZZ23default_function_kernelE19right_matrix_shared;
	add.s32 	%r5, %r29, %r9;
	cvt.u16.u32 	%rs14, %r1;
	mul.hi.u16 	%rs1, %rs14, 3450;
	mul.lo.s16 	%rs15, %rs1, 19;
	sub.s16 	%rs16, %rs14, %rs15;
	cvt.u32.u16 	%r6, %rs16;
	bar.sync 	0;
	mul.wide.u32 	%rd9, %r17, 4;
	add.s64 	%rd1, %rd8, %rd9;
	mul.wide.u32 	%rd10, %r26, 4;
	add.s64 	%rd2, %rd7, %rd10;
	mul.wide.u32 	%rd11, %r28, 4;
	add.s64 	%rd3, %rd7, %rd11;
	@%p1 bra 	$L__BB0_2;
	ld.global.nc.v2.f32 	{%f6, %f7}, [%rd1];
	st.shared.v2.f32 	[%r2], {%f6, %f7};
	ld.global.nc.f32 	%f8, [%rd2];
	ld.global.nc.f32 	%f9, [%rd3];
	st.shared.v2.f32 	[%r5], {%f8, %f9};
$L__BB0_2:
	shl.b16 	%rs17, %rs1, 3;
	mul.wide.u16 	%r30, %rs17, 4;
	add.s32 	%r7, %r10, %r30;
	setp.gt.u32 	%p2, %r1, 75;
	bar.sync 	0;
	ld.shared.f32 	%f10, [%r7];
	shl.b32 	%r32, %r6, 2;
	add.s32 	%r8, %r29, %r32;
	ld.shared.f32 	%f11, [%r8];
	fma.rn.f32 	%f12, %f10, %f11, 0f00000000;
	ld.shared.f32 	%f13, [%r7+4];
	ld.shared.f32 	%f14, [%r8+76];
	fma.rn.f32 	%f15, %f13, %f14, %f12;
	ld.shared.f32 	%f16, [%r7+8];
	ld.shared.f32 	%f17, [%r8+152];
	fma.rn.f32 	%f18, %f16, %f17, %f15;
	ld.shared.f32 	%f19, [%r7+12];
	ld.shared.f32 	%f20, [%r8+228];
	fma.rn.f32 	%f21, %f19, %f20, %f18;
	ld.shared.f32 	%f22, [%r7+16];
	ld.shared.f32 	%f23, [%r8+304];
	fma.rn.f32 	%f24, %f22, %f23, %f21;
	ld.shared.f32 	%f25, [%r7+20];
	ld.shared.f32 	%f26, [%r8+380];
	fma.rn.f32 	%f27, %f25, %f26, %f24;
	ld.shared.f32 	%f28, [%r7+24];
	ld.shared.f32 	%f29, [%r8+456];
	fma.rn.f32 	%f30, %f28, %f29, %f27;
	ld.shared.f32 	%f31, [%r7+28];
	ld.shared.f32 	%f32, [%r8+532];
	fma.rn.f32 	%f1, %f31, %f32, %f30;
	bar.sync 	0;
	@%p2 bra 	$L__BB0_4;
	ld.global.nc.v2.f32 	{%f33, %f34}, [%rd1+32];
	st.shared.v2.f32 	[%r2], {%f33, %f34};
	ld.global.nc.f32 	%f35, [%rd2+2432];
	ld.global.nc.f32 	%f36, [%rd3+2432];
	st.shared.v2.f32 	[%r5], {%f35, %f36};
$L__BB0_4:
	setp.gt.u32 	%p3, %r1, 75;
	bar.sync 	0;
	ld.shared.f32 	%f37, [%r7];
	ld.shared.f32 	%f38, [%r8];
	fma.rn.f32 	%f39, %f37, %f38, %f1;
	ld.shared.f32 	%f40, [%r7+4];
	ld.shared.f32 	%f41, [%r8+76];
	fma.rn.f32 	%f42, %f40, %f41, %f39;
	ld.shared.f32 	%f43, [%r7+8];
	ld.shared.f32 	%f44, [%r8+152];
	fma.rn.f32 	%f45, %f43, %f44, %f42;
	ld.shared.f32 	%f46, [%r7+12];
	ld.shared.f32 	%f47, [%r8+228];
	fma.rn.f32 	%f48, %f46, %f47, %f45;
	ld.shared.f32 	%f49, [%r7+16];
	ld.shared.f32 	%f50, [%r8+304];
	fma.rn.f32 	%f51, %f49, %f50, %f48;
	ld.shared.f32 	%f52, [%r7+20];
	ld.shared.f32 	%f53, [%r8+380];
	fma.rn.f32 	%f54, %f52, %f53, %f51;
	ld.shared.f32 	%f55, [%r7+24];
	ld.shared.f32 	%f56, [%r8+456];
	fma.rn.f32 	%f57, %f55, %f56, %f54;
	ld.shared.f32 	%f58, [%r7+28];
	ld.shared.f32 	%f59, [%r8+532];
	fma.rn.f32 	%f2, %f58, %f59, %f57;
	bar.sync 	0;
	@%p3 bra 	$L__BB0_6;
	ld.global.nc.v2.f32 	{%f60, %f61}, [%rd1+64];
	st.shared.v2.f32 	[%r2], {%f60, %f61};
	ld.global.nc.f32 	%f62, [%rd2+4864];
	ld.global.nc.f32 	%f63, [%rd3+4864];
	st.shared.v2.f32 	[%r5], {%f62, %f63};
$L__BB0_6:
	setp.gt.u32 	%p4, %r1, 75;
	bar.sync 	0;
	ld.shared.f32 	%f64, [%r7];
	ld.shared.f32 	%f65, [%r8];
	fma.rn.f32 	%f66, %f64, %f65, %f2;
	ld.shared.f32 	%f67, [%r7+4];
	ld.shared.f32 	%f68, [%r8+76];
	fma.rn.f32 	%f69, %f67, %f68, %f66;
	ld.shared.f32 	%f70, [%r7+8];
	ld.shared.f32 	%f71, [%r8+152];
	fma.rn.f32 	%f72, %f70, %f71, %f69;
	ld.shared.f32 	%f73, [%r7+12];
	ld.shared.f32 	%f74, [%r8+228];
	fma.rn.f32 	%f75, %f73, %f74, %f72;
	ld.shared.f32 	%f76, [%r7+16];
	ld.shared.f32 	%f77, [%r8+304];
	fma.rn.f32 	%f78, %f76, %f77, %f75;
	ld.shared.f32 	%f79, [%r7+20];
	ld.shared.f32 	%f80, [%r8+380];
	fma.rn.f32 	%f81, %f79, %f80, %f78;
	ld.shared.f32 	%f82, [%r7+24];
	ld.shared.f32 	%f83, [%r8+456];
	fma.rn.f32 	%f84, %f82, %f83, %f81;
	ld.shared.f32 	%f85, [%r7+28];
	ld.shared.f32 	%f86, [%r8+532];
	fma.rn.f32 	%f3, %f85, %f86, %f84;
	bar.sync 	0;
	@%p4 bra 	$L__BB0_8;
	ld.global.nc.v2.f32 	{%f87, %f88}, [%rd1+96];
	st.shared.v2.f32 	[%r2], {%f87, %f88};
	ld.global.nc.f32 	%f89, [%rd2+7296];
	ld.global.nc.f32 	%f90, [%rd3+7296];
	st.shared.v2.f32 	[%r5], {%f89, %f90};
$L__BB0_8:
	setp.gt.u32 	%p5, %r1, 75;
	bar.sync 	0;
	ld.shared.f32 	%f91, [%r7];
	ld.shared.f32 	%f92, [%r8];
	fma.rn.f32 	%f93, %f91, %f92, %f3;
	ld.shared.f32 	%f94, [%r7+4];
	ld.shared.f32 	%f95, [%r8+76];
	fma.rn.f32 	%f96, %f94, %f95, %f93;
	ld.shared.f32 	%f97, [%r7+8];
	ld.shared.f32 	%f98, [%r8+152];
	fma.rn.f32 	%f99, %f97, %f98, %f96;
	ld.shared.f32 	%f100, [%r7+12];
	ld.shared.f32 	%f101, [%r8+228];
	fma.rn.f32 	%f102, %f100, %f101, %f99;
	ld.shared.f32 	%f103, [%r7+16];
	ld.shared.f32 	%f104, [%r8+304];
	fma.rn.f32 	%f105, %f103, %f104, %f102;
	ld.shared.f32 	%f106, [%r7+20];
	ld.shared.f32 	%f107, [%r8+380];
	fma.rn.f32 	%f108, %f106, %f107, %f105;
	ld.shared.f32 	%f109, [%r7+24];
	ld.shared.f32 	%f110, [%r8+456];
	fma.rn.f32 	%f111, %f109, %f110, %f108;
	ld.shared.f32 	%f112, [%r7+28];
	ld.shared.f32 	%f113, [%r8+532];
	fma.rn.f32 	%f4, %f112, %f113, %f111;
	bar.sync 	0;
	@%p5 bra 	$L__BB0_10;
	ld.global.nc.v2.f32 	{%f114, %f115}, [%rd1+128];
	st.shared.v2.f32 	[%r2], {%f114, %f115};
	ld.global.nc.f32 	%f116, [%rd2+9728];
	ld.global.nc.f32 	%f117, [%rd3+9728];
	st.shared.v2.f32 	[%r5], {%f116, %f117};
$L__BB0_10:
	setp.gt.u32 	%p6, %r1, 75;
	bar.sync 	0;
	ld.shared.f32 	%f118, [%r7];
	ld.shared.f32 	%f119, [%r8];
	fma.rn.f32 	%f120, %f118, %f119, %f4;
	ld.shared.f32 	%f121, [%r7+4];
	ld.shared.f32 	%f122, [%r8+76];
	fma.rn.f32 	%f123, %f121, %f122, %f120;
	ld.shared.f32 	%f124, [%r7+8];
	ld.shared.f32 	%f125, [%r8+152];
	fma.rn.f32 	%f126, %f124, %f125, %f123;
	ld.shared.f32 	%f127, [%r7+12];
	ld.shared.f32 	%f128, [%r8+228];
	fma.rn.f32 	%f129, %f127, %f128, %f126;
	ld.shared.f32 	%f130, [%r7+16];
	ld.shared.f32 	%f131, [%r8+304];
	fma.rn.f32 	%f132, %f130, %f131, %f129;
	ld.shared.f32 	%f133, [%r7+20];
	ld.shared.f32 	%f134, [%r8+380];
	fma.rn.f32 	%f135, %f133, %f134, %f132;
	ld.shared.f32 	%f136, [%r7+24];
	ld.shared.f32 	%f137, [%r8+456];
	fma.rn.f32 	%f138, %f136, %f137, %f135;
	ld.shared.f32 	%f139, [%r7+28];
	ld.shared.f32 	%f140, [%r8+532];
	fma.rn.f32 	%f5, %f139, %f140, %f138;
	bar.sync 	0;
	@%p6 bra 	$L__BB0_12;
	ld.global.nc.v2.f32 	{%f141, %f142}, [%rd1+160];
	st.shared.v2.f32 	[%r2], {%f141, %f142};
	ld.global.nc.f32 	%f143, [%rd2+12160];
	ld.global.nc.f32 	%f144, [%rd3+12160];
	st.shared.v2.f32 	[%r5], {%f143, %f144};
$L__BB0_12:
	bar.sync 	0;
	ld.shared.f32 	%f145, [%r7];
	ld.shared.f32 	%f146, [%r8];
	fma.rn.f32 	%f147, %f145, %f146, %f5;
	ld.shared.f32 	%f148, [%r7+4];
	ld.shared.f32 	%f149, [%r8+76];
	fma.rn.f32 	%f150, %f148, %f149, %f147;
	ld.shared.f32 	%f151, [%r7+8];
	ld.shared.f32 	%f152, [%r8+152];
	fma.rn.f32 	%f153, %f151, %f152, %f150;
	ld.shared.f32 	%f154, [%r7+12];
	ld.shared.f32 	%f155, [%r8+228];
	fma.rn.f32 	%f156, %f154, %f155, %f153;
	ld.shared.f32 	%f157, [%r7+16];
	ld.shared.f32 	%f158, [%r8+304];
	fma.rn.f32 	%f159, %f157, %f158, %f156;
	ld.shared.f32 	%f160, [%r7+20];
	ld.shared.f32 	%f161, [%r8+380];
	fma.rn.f32 	%f162, %f160, %f161, %f159;
	ld.shared.f32 	%f163, [%r7+24];
	ld.shared.f32 	%f164, [%r8+456];
	fma.rn.f32 	%f165, %f163, %f164, %f162;
	ld.shared.f32 	%f166, [%r7+28];
	ld.shared.f32 	%f167, [%r8+532];
	fma.rn.f32 	%f168, %f166, %f167, %f165;
	cvta.to.global.u64 	%rd12, %rd4;
	mul.lo.s16 	%rs18, %rs1, 76;
	cvt.u32.u16 	%r34, %rs18;
	mad.lo.s32 	%r35, %r3, 1444, %r4;
	add.s32 	%r36, %r35, %r6;
	add.s32 	%r37, %r36, %r34;
	mul.wide.u32 	%rd13, %r37, 4;
	add.s64 	%rd14, %rd12, %rd13;
	st.global.f32 	[%rd14], %f168;
	ret;

}


// ===== COMPILED SASS (sm_100) =====

	.target	sm_100

	.elftype	@"ET_EXEC"


//--------------------- .note.nv.tkinfo           --------------------------
	.section	.note.nv.tkinfo,"",@"SHT_NOTE"
	.sectionflags	@"SHF_NOTE_NV_TKINFO"
	.tkinfo
        /*0018*/ 	.word	0x00000002
        /*0030*/ 	.string	""
        /*0030*/ 	.string	"ptxas"
        /*0030*/ 	.string	"Cuda compilation tools, release 13.0, V13.0.88"
        /*0030*/ 	.string	"Build cuda_13.0.r13.0/compiler.36424714_0"
        /*0030*/ 	.string	"-arch sm_100 -m 64 "



//--------------------- .note.nv.cuinfo           --------------------------
	.section	.note.nv.cuinfo,"",@"SHT_NOTE"
	.sectionflags	@"SHF_NOTE_NV_CUINFO"
        /*0018*/ 	.short	0x0002
        /*001a*/ 	.short	0x0064
        /*001c*/ 	.short	0x0082
	.zero		2


//--------------------- .nv.info                  --------------------------
	.section	.nv.info,"",@"SHT_CUDA_INFO"
	.align	4


	//----- nvinfo : EIATTR_REGCOUNT
	.align		4
        /*0000*/ 	.byte	0x04, 0x2f
        /*0002*/ 	.short	(.L_1 - .L_0)
	.align		4
.L_0:
        /*0004*/ 	.word	index@(default_function_kernel)
        /*0008*/ 	.word	0x00000026


	//----- nvinfo : EIATTR_FRAME_SIZE
	.align		4
.L_1:
        /*000c*/ 	.byte	0x04, 0x11
        /*000e*/ 	.short	(.L_3 - .L_2)
	.align		4
.L_2:
        /*0010*/ 	.word	index@(default_function_kernel)
        /*0014*/ 	.word	0x00000000


	//----- nvinfo : EIATTR_MIN_STACK_SIZE
	.align		4
.L_3:
        /*0018*/ 	.byte	0x04, 0x12
        /*001a*/ 	.short	(.L_5 - .L_4)
	.align		4
.L_4:
        /*001c*/ 	.word	index@(default_function_kernel)
        /*0020*/ 	.word	0x00000000
.L_5:


//--------------------- .nv.compat                --------------------------
	.section	.nv.compat,"",@"SHT_CUDA_COMPAT_INFO"
	.align	4
        /*0000*/ 	.byte	0x02, 0x09, 0x00, 0x00, 0x02, 0x02, 0x01, 0x00, 0x02, 0x05, 0x05, 0x00, 0x03, 0x07, 0x01, 0x01
        /*0010*/ 	.byte	0x02, 0x03, 0x00, 0x00, 0x02, 0x06, 0x01, 0x00, 0x04, 0x0b, 0x08, 0x00, 0x09, 0x00, 0x00, 0x00
        /*0020*/ 	.byte	0x00, 0x00, 0x00, 0x00


//--------------------- .nv.info.default_function_kernel --------------------------
	.section	.nv.info.default_function_kernel,"",@"SHT_CUDA_INFO"
	.sectionflags	@""
	.align	4


	//----- nvinfo : EIATTR_CUDA_API_VERSION
	.align		4
        /*0000*/ 	.byte	0x04, 0x37
        /*0002*/ 	.short	(.L_7 - .L_6)
.L_6:
        /*0004*/ 	.word	0x00000082


	//----- nvinfo : EIATTR_KPARAM_INFO
	.align		4
.L_7:
        /*0008*/ 	.byte	0x04, 0x17
        /*000a*/ 	.short	(.L_9 - .L_8)
.L_8:
        /*000c*/ 	.word	0x00000000
        /*0010*/ 	.short	0x0002
        /*0012*/ 	.short	0x0010
        /*0014*/ 	.byte	0x00, 0xf5, 0x21, 0x00


	//----- nvinfo : EIATTR_KPARAM_INFO
	.align		4
.L_9:
        /*0018*/ 	.byte	0x04, 0x17
        /*001a*/ 	.short	(.L_11 - .L_10)
.L_10:
        /*001c*/ 	.word	0x00000000
        /*0020*/ 	.short	0x0001
        /*0022*/ 	.short	0x0008
        /*0024*/ 	.byte	0x00, 0xf5, 0x21, 0x00


	//----- nvinfo : EIATTR_KPARAM_INFO
	.align		4
.L_11:
        /*0028*/ 	.byte	0x04, 0x17
        /*002a*/ 	.short	(.L_13 - .L_12)
.L_12:
        /*002c*/ 	.word	0x00000000
        /*0030*/ 	.short	0x0000
        /*0032*/ 	.short	0x0000
        /*0034*/ 	.byte	0x00, 0xf5, 0x21, 0x00


	//----- nvinfo : EIATTR_SPARSE_MMA_MASK
	.align		4
.L_13:
        /*0038*/ 	.byte	0x03, 0x50
        /*003a*/ 	.short	0x0000


	//----- nvinfo : EIATTR_MAXREG_COUNT
	.align		4
        /*003c*/ 	.byte	0x03, 0x1b
        /*003e*/ 	.short	0x00a8


	//----- nvinfo : EIATTR_NUM_BARRIERS
	.align		4
        /*0040*/ 	.byte	0x02, 0x4c
        /*0042*/ 	.byte	0x01
	.zero		1


	//----- nvinfo : EIATTR_MERCURY_ISA_VERSION
	.align		4
        /*0044*/ 	.byte	0x03, 0x5f
        /*0046*/ 	.short	0x0101


	//----- nvinfo : EIATTR_VRC_CTA_INIT_COUNT
	.align		4
        /*0048*/ 	.byte	0x02, 0x4a
	.zero		1
	.zero		1


	//----- nvinfo : EIATTR_EXIT_INSTR_OFFSETS
	.align		4
        /*004c*/ 	.byte	0x04, 0x1c
        /*004e*/ 	.short	(.L_15 - .L_14)


	//   ....[0]....
.L_14:
        /*0050*/ 	.word	0x00000da0


	//----- nvinfo : EIATTR_MAX_THREADS
	.align		4
.L_15:
        /*0054*/ 	.byte	0x04, 0x05
        /*0056*/ 	.short	(.L_17 - .L_16)
.L_16:
        /*0058*/ 	.word	0x00000169
        /*005c*/ 	.word	0x00000001
        /*0060*/ 	.word	0x00000001


	//----- nvinfo : EIATTR_CBANK_PARAM_SIZE
	.align		4
.L_17:
        /*0064*/ 	.byte	0x03, 0x19
        /*0066*/ 	.short	0x0018


	//----- nvinfo : EIATTR_PARAM_CBANK
	.align		4
        /*0068*/ 	.byte	0x04, 0x0a
        /*006a*/ 	.short	(.L_19 - .L_18)
	.align		4
.L_18:
        /*006c*/ 	.word	index@(.nv.constant0.default_function_kernel)
        /*0070*/ 	.short	0x0380
        /*0072*/ 	.short	0x0018


	//----- nvinfo : EIATTR_SW_WAR
	.align		4
.L_19:
        /*0074*/ 	.byte	0x04, 0x36
        /*0076*/ 	.short	(.L_21 - .L_20)
.L_20:
        /*0078*/ 	.word	0x00000008
.L_21:


//--------------------- .nv.callgraph             --------------------------
	.section	.nv.callgraph,"",@"SHT_CUDA_CALLGRAPH"
	.align	4
	.sectionentsize	8
	.align		4
        /*0000*/ 	.word	0x00000000
	.align		4
        /*0004*/ 	.word	0xffffffff
	.align		4
        /*0008*/ 	.word	0x00000000
	.align		4
        /*000c*/ 	.word	0xfffffffe
	.align		4
        /*0010*/ 	.word	0x00000000
	.align		4
        /*0014*/ 	.word	0xfffffffd
	.align		4
        /*0018*/ 	.word	0x00000000
	.align		4
        /*001c*/ 	.word	0xfffffffc


//--------------------- .text.default_function_kernel --------------------------
	.section	.text.default_function_kernel,"ax",@progbits
	.align	128
        .global         default_function_kernel
        .type           default_function_kernel,@function
        .size           default_function_kernel,(.L_x_1 - default_function_kernel)
        .other          default_function_kernel,@"STO_CUDA_ENTRY STV_DEFAULT"
default_function_kernel:
.text.default_function_kernel:
[----:B------:R-:W-:Y:S01]  /*0000*/  LDC R1, c[0x0][0x37c] ;  /* 0x0000df00ff017b82 */ /* 0x000fe20000000800 */
[----:B------:R-:W0:Y:S07]  /*0010*/  S2R R27, SR_TID.X ;  /* 0x00000000001b7919 */ /* 0x000e2e0000002100 */
[----:B------:R-:W1:Y:S01]  /*0020*/  LDC.64 R32, c[0x0][0x388] ;  /* 0x0000e200ff207b82 */ /* 0x000e620000000a00 */
[----:B------:R-:W2:Y:S01]  /*0030*/  LDCU.64 UR8, c[0x0][0x358] ;  /* 0x00006b00ff0877ac */ /* 0x000ea20008000a00 */
[----:B------:R-:W3:Y:S06]  /*0040*/  S2R R21, SR_CTAID.X ;  /* 0x0000000000157919 */ /* 0x000eec0000002500 */
[----:B------:R-:W4:Y:S01]  /*0050*/  LDC.64 R30, c[0x0][0x390] ;  /* 0x0000e400ff1e7b82 */ /* 0x000f220000000a00 */
[----:B0-----:R-:W-:-:S07]  /*0060*/  SHF.L.U32 R3, R27, 0x1, RZ ;  /* 0x000000011b037819 */ /* 0x001fce00000006ff */
[----:B------:R-:W-:Y:S01]  /*0070*/  BAR.SYNC.DEFER_BLOCKING 0x0 ;  /* 0x0000000000007b1d */ /* 0x000fe20000010000 */
[----:B------:R-:W-:Y:S02]  /*0080*/  ISETP.GT.U32.AND P0, PT, R27, 0x4b, PT ;  /* 0x0000004b1b00780c */ /* 0x000fe40003f04070 */
[C---:B------:R-:W-:Y:S02]  /*0090*/  IADD3 R4, PT, PT, R3.reuse, 0x1, RZ ;  /* 0x0000000103047810 */ /* 0x040fe40007ffe0ff */
[----:B------:R-:W-:Y:S02]  /*00a0*/  LOP3.LUT R0, R3, 0xfe, RZ, 0xc0, !PT ;  /* 0x000000fe03007812 */ /* 0x000fe400078ec0ff */
[----:B------:R-:W-:Y:S02]  /*00b0*/  LOP3.LUT R2, R4, 0xff, RZ, 0xc0, !PT ;  /* 0x000000ff04027812 */ /* 0x000fe400078ec0ff */
[----:B---3--:R-:W-:Y:S02]  /*00c0*/  LOP3.LUT R20, R21, 0x3, RZ, 0xc0, !PT ;  /* 0x0000000315147812 */ /* 0x008fe400078ec0ff */
[----:B------:R-:W-:Y:S01]  /*00d0*/  SHF.R.U32.HI R21, RZ, 0x2, R21 ;  /* 0x00000002ff157819 */ /* 0x000fe20000011615 */
[----:B------:R-:W-:-:S02]  /*00e0*/  IMAD R5, R2, 0x1b, RZ ;  /* 0x0000001b02057824 */ /* 0x000fc400078e02ff */
[----:B------:R-:W-:Y:S02]  /*00f0*/  IMAD R2, R0, 0x1b, RZ ;  /* 0x0000001b00027824 */ /* 0x000fe400078e02ff */
[----:B------:R-:W-:Y:S01]  /*0100*/  IMAD R20, R20, 0x13, RZ ;  /* 0x0000001314147824 */ /* 0x000fe200078e02ff */
[----:B------:R-:W-:Y:S02]  /*0110*/  SHF.R.U32.HI R0, RZ, 0x9, R5 ;  /* 0x00000009ff007819 */ /* 0x000fe40000011605 */
[----:B------:R-:W-:Y:S02]  /*0120*/  SHF.R.U32.HI R2, RZ, 0x9, R2 ;  /* 0x00000009ff027819 */ /* 0x000fe40000011602 */
[----:B------:R-:W-:Y:S02]  /*0130*/  PRMT R6, R0, 0x9910, RZ ;  /* 0x0000991000067816 */ /* 0x000fe400000000ff */
[----:B------:R-:W-:-:S03]  /*0140*/  PRMT R5, R2, 0x9910, RZ ;  /* 0x0000991002057816 */ /* 0x000fc600000000ff */
[----:B------:R-:W-:Y:S02]  /*0150*/  IMAD R6, R6, 0x13, RZ ;  /* 0x0000001306067824 */ /* 0x000fe400078e02ff */
[----:B------:R-:W-:-:S03]  /*0160*/  IMAD R5, R5, 0x13, RZ ;  /* 0x0000001305057824 */ /* 0x000fc600078e02ff */
[----:B------:R-:W-:Y:S02]  /*0170*/  IADD3 R6, PT, PT, RZ, -R6, RZ ;  /* 0x80000006ff067210 */ /* 0x000fe40007ffe0ff */
[----:B------:R-:W-:Y:S02]  /*0180*/  IADD3 R5, PT, PT, RZ, -R5, RZ ;  /* 0x80000005ff057210 */ /* 0x000fe40007ffe0ff */
[----:B------:R-:W-:-:S04]  /*0190*/  PRMT R7, R6, 0x7710, RZ ;  /* 0x0000771006077816 */ /* 0x000fc800000000ff */
[----:B------:R-:W-:Y:S02]  /*01a0*/  IADD3 R6, PT, PT, R4, R7, RZ ;  /* 0x0000000704067210 */ /* 0x000fe40007ffe0ff */
[----:B------:R-:W-:Y:S02]  /*01b0*/  PRMT R4, R5, 0x7710, RZ ;  /* 0x0000771005047816 */ /* 0x000fe400000000ff */
[----:B------:R-:W-:Y:S02]  /*01c0*/  LOP3.LUT R7, R6, 0xff, RZ, 0xc0, !PT ;  /* 0x000000ff06077812 */ /* 0x000fe400078ec0ff */
[----:B------:R-:W-:Y:S02]  /*01d0*/  IADD3 R5, PT, PT, R3, R4, RZ ;  /* 0x0000000403057210 */ /* 0x000fe40007ffe0ff */
[----:B------:R-:W-:Y:S02]  /*01e0*/  SHF.R.U32.HI R4, RZ, 0x2, R27 ;  /* 0x00000002ff047819 */ /* 0x000fe4000001161b */
[----:B------:R-:W-:-:S02]  /*01f0*/  LOP3.LUT R5, R5, 0xff, RZ, 0xc0, !PT ;  /* 0x000000ff05057812 */ /* 0x000fc400078ec0ff */
[----:B------:R-:W-:Y:S01]  /*0200*/  LOP3.LUT R3, R3, 0x6, RZ, 0xc0, !PT ;  /* 0x0000000603037812 */ /* 0x000fe200078ec0ff */
[----:B------:R-:W-:Y:S01]  /*0210*/  IMAD R4, R21, 0x13, R4 ;  /* 0x0000001315047824 */ /* 0x000fe200078e0204 */
[C---:B------:R-:W-:Y:S02]  /*0220*/  IADD3 R5, PT, PT, R20.reuse, R5, RZ ;  /* 0x0000000514057210 */ /* 0x040fe40007ffe0ff */
[----:B------:R-:W-:Y:S01]  /*0230*/  IADD3 R7, PT, PT, R20, R7, RZ ;  /* 0x0000000714077210 */ /* 0x000fe20007ffe0ff */
[----:B------:R-:W-:Y:S02]  /*0240*/  IMAD R3, R4, 0x30, R3 ;  /* 0x0000003004037824 */ /* 0x000fe400078e0203 */
[----:B------:R-:W-:Y:S02]  /*0250*/  IMAD R5, R2, 0x4c, R5 ;  /* 0x0000004c02057824 */ /* 0x000fe400078e0205 */
[----:B------:R-:W-:Y:S02]  /*0260*/  IMAD R7, R0, 0x4c, R7 ;  /* 0x0000004c00077824 */ /* 0x000fe400078e0207 */
[----:B-1----:R-:W-:-:S04]  /*0270*/  IMAD.WIDE.U32 R32, R3, 0x4, R32 ;  /* 0x0000000403207825 */ /* 0x002fc800078e0020 */
[--C-:B----4-:R-:W-:Y:S01]  /*0280*/  IMAD.WIDE.U32 R34, R5, 0x4, R30.reuse ;  /* 0x0000000405227825 */ /* 0x110fe200078e001e */
[----:B--2---:R-:W2:Y:S03]  /*0290*/  @!P0 LDG.E.64.CONSTANT R8, desc[UR8][R32.64] ;  /* 0x0000000820088981 */ /* 0x004ea6000c1e9b00 */
[----:B------:R-:W-:Y:S01]  /*02a0*/  IMAD.WIDE.U32 R30, R7, 0x4, R30 ;  /* 0x00000004071e7825 */ /* 0x000fe200078e001e */
[----:B------:R-:W3:Y:S04]  /*02b0*/  @!P0 LDG.E.CONSTANT R10, desc[UR8][R34.64] ;  /* 0x00000008220a8981 */ /* 0x000ee8000c1e9900 */
[----:B------:R-:W3:Y:S04]  /*02c0*/  @!P0 LDG.E.CONSTANT R11, desc[UR8][R30.64] ;  /* 0x000000081e0b8981 */ /* 0x000ee8000c1e9900 */
[----:B------:R-:W4:Y:S04]  /*02d0*/  @!P0 LDG.E.64.CONSTANT R16, desc[UR8][R32.64+0x20] ;  /* 0x0000200820108981 */ /* 0x000f28000c1e9b00 */
[----:B------:R-:W5:Y:S04]  /*02e0*/  @!P0 LDG.E.CONSTANT R18, desc[UR8][R34.64+0x980] ;  /* 0x0009800822128981 */ /* 0x000f68000c1e9900 */
[----:B------:R-:W5:Y:S01]  /*02f0*/  @!P0 LDG.E.CONSTANT R19, desc[UR8][R30.64+0x980] ;  /* 0x000980081e138981 */ /* 0x000f62000c1e9900 */
[----:B------:R-:W-:Y:S01]  /*0300*/  LOP3.LUT R0, R27, 0xffff, RZ, 0xc0, !PT ;  /* 0x0000ffff1b007812 */ /* 0x000fe200078ec0ff */
[----:B------:R-:W0:Y:S01]  /*0310*/  S2UR UR6, SR_CgaCtaId ;  /* 0x00000000000679c3 */ /* 0x000e220000008800 */
[----:B------:R-:W-:Y:S01]  /*0320*/  UMOV UR4, 0x400 ;  /* 0x0000040000047882 */ /* 0x000fe20000000000 */
[----:B------:R-:W5:Y:S02]  /*0330*/  @!P0 LDG.E.CONSTANT R14, desc[UR8][R34.64+0x1300] ;  /* 0x00130008220e8981 */ /* 0x000f64000c1e9900 */
[----:B------:R-:W-:-:S02]  /*0340*/  IMAD R0, R0, 0xd7a, RZ ;  /* 0x00000d7a00007824 */ /* 0x000fc400078e02ff */
[----:B------:R-:W5:Y:S03]  /*0350*/  @!P0 LDG.E.CONSTANT R24, desc[UR8][R34.64+0x1c80] ;  /* 0x001c800822188981 */ /* 0x000f66000c1e9900 */
[----:B------:R-:W-:Y:S01]  /*0360*/  SHF.R.U32.HI R0, RZ, 0x10, R0 ;  /* 0x00000010ff007819 */ /* 0x000fe20000011600 */
[----:B------:R-:W5:Y:S03]  /*0370*/  @!P0 LDG.E.CONSTANT R25, desc[UR8][R30.64+0x1c80] ;  /* 0x001c80081e198981 */ /* 0x000f66000c1e9900 */
[----:B------:R-:W-:Y:S01]  /*0380*/  PRMT R3, R0, 0x9910, RZ ;  /* 0x0000991000037816 */ /* 0x000fe200000000ff */
[----:B------:R-:W-:-:S04]  /*0390*/  UIADD3 UR5, UPT, UPT, UR4, 0x260, URZ ;  /* 0x0000026004057890 */ /* 0x000fc8000fffe0ff */
[----:B------:R-:W-:-:S05]  /*03a0*/  IMAD R2, R3, 0x13, RZ ;  /* 0x0000001303027824 */ /* 0x000fca00078e02ff */
[----:B------:R-:W-:Y:S01]  /*03b0*/  IADD3 R2, PT, PT, RZ, -R2, RZ ;  /* 0x80000002ff027210 */ /* 0x000fe20007ffe0ff */
[----:B0-----:R-:W-:Y:S02]  /*03c0*/  ULEA UR4, UR6, UR4, 0x18 ;  /* 0x0000000406047291 */ /* 0x001fe4000f8ec0ff */
[----:B------:R-:W-:Y:S01]  /*03d0*/  ULEA UR5, UR6, UR5, 0x18 ;  /* 0x0000000506057291 */ /* 0x000fe2000f8ec0ff */
[----:B------:R-:W-:-:S03]  /*03e0*/  PRMT R2, R2, 0x7710, RZ ;  /* 0x0000771002027816 */ /* 0x000fc600000000ff */
[C---:B------:R-:W-:Y:S02]  /*03f0*/  LEA R28, R27.reuse, UR4, 0x3 ;  /* 0x000000041b1c7c11 */ /* 0x040fe4000f8e18ff */
[----:B------:R-:W-:Y:S02]  /*0400*/  IADD3 R2, PT, PT, R2, R27, RZ ;  /* 0x0000001b02027210 */ /* 0x000fe40007ffe0ff */
[----:B------:R-:W-:Y:S02]  /*0410*/  LEA R27, R27, UR5, 0x3 ;  /* 0x000000051b1b7c11 */ /* 0x000fe4000f8e18ff */
[----:B------:R-:W-:Y:S02]  /*0420*/  SHF.L.U32 R4, R0, 0x3, RZ ;  /* 0x0000000300047819 */ /* 0x000fe400000006ff */
[----:B------:R-:W-:Y:S02]  /*0430*/  LOP3.LUT R0, R2, 0xffff, RZ, 0xc0, !PT ;  /* 0x0000ffff02007812 */ /* 0x000fe400078ec0ff */
[----:B------:R-:W-:-:S02]  /*0440*/  LOP3.LUT R4, R4, 0xffff, RZ, 0xc0, !PT ;  /* 0x0000ffff04047812 */ /* 0x000fc400078ec0ff */
[----:B------:R-:W-:Y:S02]  /*0450*/  LEA R2, R0, UR5, 0x2 ;  /* 0x0000000500027c11 */ /* 0x000fe4000f8e10ff */
[----:B------:R-:W-:Y:S01]  /*0460*/  LEA R26, R4, UR4, 0x2 ;  /* 0x00000004041a7c11 */ /* 0x000fe2000f8e10ff */
[----:B--2---:R-:W-:Y:S04]  /*0470*/  @!P0 STS.64 [R28], R8 ;  /* 0x000000081c008388 */ /* 0x004fe80000000a00 */
[----:B---3--:R-:W-:Y:S01]  /*0480*/  @!P0 STS.64 [R27], R10 ;  /* 0x0000000a1b008388 */ /* 0x008fe20000000a00 */
[----:B------:R-:W-:Y:S06]  /*0490*/  BAR.SYNC.DEFER_BLOCKING 0x0 ;  /* 0x0000000000007b1d */ /* 0x000fec0000010000 */
[----:B------:R-:W-:Y:S04]  /*04a0*/  LDS R13, [R2] ;  /* 0x00000000020d7984 */ /* 0x000fe80000000800 */
[----:B------:R-:W0:Y:S04]  /*04b0*/  LDS.128 R4, [R26] ;  /* 0x000000001a047984 */ /* 0x000e280000000c00 */
[----:B------:R-:W1:Y:S04]  /*04c0*/  LDS R15, [R2+0x4c] ;  /* 0x00004c00020f7984 */ /* 0x000e680000000800 */
[----:B------:R-:W2:Y:S04]  /*04d0*/  LDS R12, [R2+0x98] ;  /* 0x00009800020c7984 */ /* 0x000ea80000000800 */
[----:B------:R-:W3:Y:S04]  /*04e0*/  LDS R23, [R2+0xe4] ;  /* 0x0000e40002177984 */ /* 0x000ee80000000800 */
[----:B------:R-:W-:Y:S01]  /*04f0*/  LDS.128 R8, [R26+0x10] ;  /* 0x000010001a087984 */ /* 0x000fe20000000c00 */
[----:B0-----:R-:W-:-:S04]  /*0500*/  FFMA R4, R4, R13, RZ ;  /* 0x0000000d04047223 */ /* 0x001fc800000000ff */
[----:B-1----:R-:W-:Y:S02]  /*0510*/  FFMA R5, R15, R5, R4 ;  /* 0x000000050f057223 */ /* 0x002fe40000000004 */
[----:B------:R-:W5:Y:S02]  /*0520*/  @!P0 LDG.E.CONSTANT R15, desc[UR8][R30.64+0x1300] ;  /* 0x001300081e0f8981 */ /* 0x000f64000c1e9900 */
[----:B--2---:R-:W-:Y:S02]  /*0530*/  FFMA R6, R12, R6, R5 ;  /* 0x000000060c067223 */ /* 0x004fe40000000005 */
[----:B------:R-:W2:Y:S04]  /*0540*/  @!P0 LDG.E.64.CONSTANT R12, desc[UR8][R32.64+0x40] ;  /* 0x00004008200c8981 */ /* 0x000ea8000c1e9b00 */
[----:B------:R-:W0:Y:S04]  /*0550*/  LDS R4, [R2+0x130] ;  /* 0x0001300002047984 */ /* 0x000e280000000800 */
[----:B------:R-:W1:Y:S01]  /*0560*/  LDS R5, [R2+0x17c] ;  /* 0x00017c0002057984 */ /* 0x000e620000000800 */
[----:B---3--:R-:W-:-:S03]  /*0570*/  FFMA R7, R23, R7, R6 ;  /* 0x0000000717077223 */ /* 0x008fc60000000006 */
[----:B------:R-:W3:Y:S01]  /*0580*/  @!P0 LDG.E.64.CONSTANT R22, desc[UR8][R32.64+0x60] ;  /* 0x0000600820168981 */ /* 0x000ee2000c1e9b00 */
[----:B0-----:R-:W-:-:S04]  /*0590*/  FFMA R4, R8, R4, R7 ;  /* 0x0000000408047223 */ /* 0x001fc80000000007 */
[----:B-1----:R-:W-:Y:S02]  /*05a0*/  FFMA R5, R5, R9, R4 ;  /* 0x0000000905057223 */ /* 0x002fe40000000004 */
[----:B------:R-:W0:Y:S04]  /*05b0*/  LDS R4, [R2+0x1c8] ;  /* 0x0001c80002047984 */ /* 0x000e280000000800 */
[----:B------:R-:W1:Y:S01]  /*05c0*/  LDS R9, [R2+0x214] ;  /* 0x0002140002097984 */ /* 0x000e620000000800 */
[----:B------:R-:W-:Y:S06]  /*05d0*/  BAR.SYNC.DEFER_BLOCKING 0x0 ;  /* 0x0000000000007b1d */ /* 0x000fec0000010000 */
[----:B----4-:R-:W-:Y:S04]  /*05e0*/  @!P0 STS.64 [R28], R16 ;  /* 0x000000101c008388 */ /* 0x010fe80000000a00 */
[----:B-----5:R-:W-:Y:S01]  /*05f0*/  @!P0 STS.64 [R27], R18 ;  /* 0x000000121b008388 */ /* 0x020fe20000000a00 */
[----:B------:R-:W-:Y:S01]  /*0600*/  BAR.SYNC.DEFER_BLOCKING 0x0 ;  /* 0x0000000000007b1d */ /* 0x000fe20000010000 */
[----:B0-----:R-:W-:-:S04]  /*0610*/  FFMA R10, R4, R10, R5 ;  /* 0x0000000a040a7223 */ /* 0x001fc80000000005 */
[----:B-1----:R-:W-:Y:S01]  /*0620*/  FFMA R9, R9, R11, R10 ;  /* 0x0000000b09097223 */ /* 0x002fe2000000000a */
[----:B------:R-:W-:Y:S04]  /*0630*/  LDS R8, [R2] ;  /* 0x0000000002087984 */ /* 0x000fe80000000800 */
[----:B------:R-:W0:Y:S04]  /*0640*/  LDS.128 R4, [R26] ;  /* 0x000000001a047984 */ /* 0x000e280000000c00 */
[----:B------:R-:W1:Y:S04]  /*0650*/  LDS R11, [R2+0x4c] ;  /* 0x00004c00020b7984 */ /* 0x000e680000000800 */
[----:B------:R-:W4:Y:S04]  /*0660*/  LDS R10, [R2+0x98] ;  /* 0x00009800020a7984 */ /* 0x000f280000000800 */
[----:B------:R-:W-:Y:S01]  /*0670*/  LDS R17, [R2+0x1c8] ;  /* 0x0001c80002117984 */ /* 0x000fe20000000800 */
[----:B0-----:R-:W-:-:S03]  /*0680*/  FFMA R8, R4, R8, R9 ;  /* 0x0000000804087223 */ /* 0x001fc60000000009 */
[----:B------:R-:W0:Y:S01]  /*0690*/  LDS R4, [R2+0xe4] ;  /* 0x0000e40002047984 */ /* 0x000e220000000800 */
[----:B-1----:R-:W-:-:S04]  /*06a0*/  FFMA R5, R11, R5, R8 ;  /* 0x000000050b057223 */ /* 0x002fc80000000008 */
[----:B----4-:R-:W-:Y:S02]  /*06b0*/  FFMA R5, R10, R6, R5 ;  /* 0x000000060a057223 */ /* 0x010fe40000000005 */
[----:B------:R-:W-:Y:S04]  /*06c0*/  LDS R6, [R2+0x130] ;  /* 0x0001300002067984 */ /* 0x000fe80000000800 */
[----:B------:R-:W1:Y:S01]  /*06d0*/  LDS.128 R8, [R26+0x10] ;  /* 0x000010001a087984 */ /* 0x000e620000000c00 */
[----:B0-----:R-:W-:-:S03]  /*06e0*/  FFMA R5, R4, R7, R5 ;  /* 0x0000000704057223 */ /* 0x001fc60000000005 */
[----:B------:R-:W0:Y:S01]  /*06f0*/  LDS R7, [R2+0x17c] ;  /* 0x00017c0002077984 */ /* 0x000e220000000800 */
[----:B-1----:R-:W-:-:S03]  /*0700*/  FFMA R6, R8, R6, R5 ;  /* 0x0000000608067223 */ /* 0x002fc60000000005 */
[----:B------:R-:W1:Y:S01]  /*0710*/  LDS R8, [R2+0x214] ;  /* 0x0002140002087984 */ /* 0x000e620000000800 */
[----:B------:R-:W-:Y:S01]  /*0720*/  BAR.SYNC.DEFER_BLOCKING 0x0 ;  /* 0x0000000000007b1d */ /* 0x000fe20000010000 */
[----:B0-----:R-:W-:-:S05]  /*0730*/  FFMA R18, R7, R9, R6 ;  /* 0x0000000907127223 */ /* 0x001fca0000000006 */
[----:B--2---:R-:W-:Y:S04]  /*0740*/  @!P0 STS.64 [R28], R12 ;  /* 0x0000000c1c008388 */ /* 0x004fe80000000a00 */
[----:B------:R-:W-:Y:S01]  /*0750*/  @!P0 STS.64 [R27], R14 ;  /* 0x0000000e1b008388 */ /* 0x000fe20000000a00 */
[----:B------:R-:W-:Y:S06]  /*0760*/  BAR.SYNC.DEFER_BLOCKING 0x0 ;  /* 0x0000000000007b1d */ /* 0x000fec0000010000 */
[----:B------:R-:W-:Y:S04]  /*0770*/  LDS R19, [R2] ;  /* 0x0000000002137984 */ /* 0x000fe80000000800 */
[----:B------:R-:W0:Y:S04]  /*0780*/  LDS.128 R4, [R26] ;  /* 0x000000001a047984 */ /* 0x000e280000000c00 */
[----:B------:R-:W2:Y:S04]  /*0790*/  LDS R16, [R2+0x4c] ;  /* 0x00004c0002107984 */ /* 0x000ea80000000800 */
[----:B------:R-:W4:Y:S01]  /*07a0*/  LDS R9, [R2+0x98] ;  /* 0x0000980002097984 */ /* 0x000f220000000800 */
[----:B------:R-:W-:-:S03]  /*07b0*/  FFMA R17, R17, R10, R18 ;  /* 0x0000000a11117223 */ /* 0x000fc60000000012 */
[----:B------:R-:W5:Y:S01]  /*07c0*/  @!P0 LDG.E.CONSTANT R18, desc[UR8][R34.64+0x2600] ;  /* 0x0026000822128981 */ /* 0x000f62000c1e9900 */
[----:B-1----:R-:W-:-:S03]  /*07d0*/  FFMA R11, R8, R11, R17 ;  /* 0x0000000b080b7223 */ /* 0x002fc60000000011 */
[----:B------:R-:W-:Y:S04]  /*07e0*/  LDS R13, [R2+0x17c] ;  /* 0x00017c00020d7984 */ /* 0x000fe80000000800 */
[----:B------:R-:W-:Y:S01]  /*07f0*/  LDS R12, [R2+0x1c8] ;  /* 0x0001c800020c7984 */ /* 0x000fe20000000800 */
[----:B0-----:R-:W-:-:S03]  /*0800*/  FFMA R11, R4, R19, R11 ;  /* 0x00000013040b7223 */ /* 0x001fc6000000000b */
[----:B------:R-:W5:Y:S01]  /*0810*/  @!P0 LDG.E.CONSTANT R19, desc[UR8][R30.64+0x2600] ;  /* 0x002600081e138981 */ /* 0x000f62000c1e9900 */
[----:B--2---:R-:W-:-:S03]  /*0820*/  FFMA R16, R16, R5, R11 ;  /* 0x0000000510107223 */ /* 0x004fc6000000000b */
[----:B------:R-:W0:Y:S01]  /*0830*/  LDS R5, [R2+0xe4] ;  /* 0x0000e40002057984 */ /* 0x000e220000000800 */
[----:B----4-:R-:W-:-:S03]  /*0840*/  FFMA R6, R9, R6, R16 ;  /* 0x0000000609067223 */ /* 0x010fc60000000010 */
[----:B------:R-:W2:Y:S04]  /*0850*/  @!P0 LDG.E.64.CONSTANT R16, desc[UR8][R32.64+0x80] ;  /* 0x0000800820108981 */ /* 0x000ea8000c1e9b00 */
[----:B------:R-:W-:Y:S04]  /*0860*/  LDS R4, [R2+0x130] ;  /* 0x0001300002047984 */ /* 0x000fe80000000800 */
[----:B------:R-:W1:Y:S01]  /*0870*/  LDS.128 R8, [R26+0x10] ;  /* 0x000010001a087984 */ /* 0x000e620000000c00 */
[----:B0-----:R-:W-:-:S03]  /*0880*/  FFMA R5, R5, R7, R6 ;  /* 0x0000000705057223 */ /* 0x001fc60000000006 */
[----:B------:R-:W4:Y:S01]  /*0890*/  @!P0 LDG.E.64.CONSTANT R6, desc[UR8][R32.64+0xa0] ;  /* 0x0000a00820068981 */ /* 0x000f22000c1e9b00 */
[----:B-1----:R-:W-:-:S03]  /*08a0*/  FFMA R8, R8, R4, R5 ;  /* 0x0000000408087223 */ /* 0x002fc60000000005 */
[----:B------:R-:W4:Y:S04]  /*08b0*/  @!P0 LDG.E.CONSTANT R4, desc[UR8][R34.64+0x2f80] ;  /* 0x002f800822048981 */ /* 0x000f28000c1e9900 */
[----:B------:R0:W4:Y:S01]  /*08c0*/  @!P0 LDG.E.CONSTANT R5, desc[UR8][R30.64+0x2f80] ;  /* 0x002f80081e058981 */ /* 0x000122000c1e9900 */
[----:B------:R-:W-:-:S03]  /*08d0*/  FFMA R9, R13, R9, R8 ;  /* 0x000000090d097223 */ /* 0x000fc60000000008 */
[----:B------:R-:W1:Y:S01]  /*08e0*/  LDS R8, [R2+0x214] ;  /* 0x0002140002087984 */ /* 0x000e620000000800 */
[----:B------:R-:W-:Y:S06]  /*08f0*/  BAR.SYNC.DEFER_BLOCKING 0x0 ;  /* 0x0000000000007b1d */ /* 0x000fec0000010000 */
[----:B---3--:R-:W-:Y:S04]  /*0900*/  @!P0 STS.64 [R28], R22 ;  /* 0x000000161c008388 */ /* 0x008fe80000000a00 */
[----:B------:R-:W-:Y:S01]  /*0910*/  @!P0 STS.64 [R27], R24 ;  /* 0x000000181b008388 */ /* 0x000fe20000000a00 */
[----:B------:R-:W-:Y:S01]  /*0920*/  BAR.SYNC.DEFER_BLOCKING 0x0 ;  /* 0x0000000000007b1d */ /* 0x000fe20000010000 */
[----:B------:R-:W-:-:S04]  /*0930*/  FFMA R9, R12, R10, R9 ;  /* 0x0000000a0c097223 */ /* 0x000fc80000000009 */
[----:B-1----:R-:W-:Y:S01]  /*0940*/  FFMA R9, R8, R11, R9 ;  /* 0x0000000b08097223 */ /* 0x002fe20000000009 */
[----:B------:R-:W-:Y:S04]  /*0950*/  LDS R10, [R2] ;  /* 0x00000000020a7984 */ /* 0x000fe80000000800 */
[----:B------:R-:W1:Y:S04]  /*0960*/  LDS.128 R12, [R26] ;  /* 0x000000001a0c7984 */ /* 0x000e680000000c00 */
[----:B------:R-:W3:Y:S04]  /*0970*/  LDS R29, [R2+0x4c] ;  /* 0x00004c00021d7984 */ /* 0x000ee80000000800 */
[----:B------:R-:W3:Y:S04]  /*0980*/  LDS R8, [R2+0x98] ;  /* 0x0000980002087984 */ /* 0x000ee80000000800 */
[----:B0-----:R-:W0:Y:S04]  /*0990*/  LDS R30, [R2+0xe4] ;  /* 0x0000e400021e7984 */ /* 0x001e280000000800 */
[----:B------:R-:W-:Y:S04]  /*09a0*/  LDS R23, [R2+0x130] ;  /* 0x0001300002177984 */ /* 0x000fe80000000800 */
[----:B------:R-:W-:Y:S04]  /*09b0*/  LDS R24, [R2+0x17c] ;  /* 0x00017c0002187984 */ /* 0x000fe80000000800 */
[----:B------:R-:W-:Y:S01]  /*09c0*/  LDS R25, [R2+0x1c8] ;  /* 0x0001c80002197984 */ /* 0x000fe20000000800 */
[----:B-1----:R-:W-:-:S04]  /*09d0*/  FFMA R10, R12, R10, R9 ;  /* 0x0000000a0c0a7223 */ /* 0x002fc80000000009 */
[----:B---3--:R-:W-:-:S04]  /*09e0*/  FFMA R13, R29, R13, R10 ;  /* 0x0000000d1d0d7223 */ /* 0x008fc8000000000a */
[----:B------:R-:W-:Y:S02]  /*09f0*/  FFMA R13, R8, R14, R13 ;  /* 0x0000000e080d7223 */ /* 0x000fe4000000000d */
[----:B------:R-:W1:Y:S02]  /*0a00*/  LDS.128 R8, [R26+0x10] ;  /* 0x000010001a087984 */ /* 0x000e640000000c00 */
[----:B0-----:R-:W-:Y:S02]  /*0a10*/  FFMA R31, R30, R15, R13 ;  /* 0x0000000f1e1f7223 */ /* 0x001fe4000000000d */
[----:B------:R-:W0:Y:S01]  /*0a20*/  LDS R30, [R2+0x214] ;  /* 0x00021400021e7984 */ /* 0x000e220000000800 */
[----:B------:R-:W-:Y:S01]  /*0a30*/  BAR.SYNC.DEFER_BLOCKING 0x0 ;  /* 0x0000000000007b1d */ /* 0x000fe20000010000 */
[----:B-1----:R-:W-:-:S04]  /*0a40*/  FFMA R23, R8, R23, R31 ;  /* 0x0000001708177223 */ /* 0x002fc8000000001f */
[----:B------:R-:W-:-:S04]  /*0a50*/  FFMA R24, R24, R9, R23 ;  /* 0x0000000918187223 */ /* 0x000fc80000000017 */
[----:B------:R-:W-:Y:S01]  /*0a60*/  FFMA R25, R25, R10, R24 ;  /* 0x0000000a19197223 */ /* 0x000fe20000000018 */
[----:B--2---:R0:W-:Y:S04]  /*0a70*/  @!P0 STS.64 [R28], R16 ;  /* 0x000000101c008388 */ /* 0x0041e80000000a00 */
[----:B-----5:R-:W-:Y:S01]  /*0a80*/  @!P0 STS.64 [R27], R18 ;  /* 0x000000121b008388 */ /* 0x020fe20000000a00 */
[----:B------:R-:W-:Y:S06]  /*0a90*/  BAR.SYNC.DEFER_BLOCKING 0x0 ;  /* 0x0000000000007b1d */ /* 0x000fec0000010000 */
[----:B------:R-:W-:Y:S04]  /*0aa0*/  LDS R29, [R2] ;  /* 0x00000000021d7984 */ /* 0x000fe80000000800 */
[----:B------:R-:W1:Y:S04]  /*0ab0*/  LDS.128 R12, [R26] ;  /* 0x000000001a0c7984 */ /* 0x000e680000000c00 */
[----:B------:R-:W2:Y:S01]  /*0ac0*/  LDS R22, [R2+0x4c] ;  /* 0x00004c0002167984 */ /* 0x000ea20000000800 */
[----:B0-----:R-:W-:-:S03]  /*0ad0*/  FFMA R17, R30, R11, R25 ;  /* 0x0000000b1e117223 */ /* 0x001fc60000000019 */
[----:B------:R-:W0:Y:S04]  /*0ae0*/  LDS R23, [R2+0x98] ;  /* 0x0000980002177984 */ /* 0x000e280000000800 */
[----:B------:R-:W3:Y:S04]  /*0af0*/  LDS R24, [R2+0xe4] ;  /* 0x0000e40002187984 */ /* 0x000ee80000000800 */
[----:B------:R-:W-:Y:S04]  /*0b00*/  LDS R25, [R2+0x130] ;  /* 0x0001300002197984 */ /* 0x000fe80000000800 */
[----:B------:R-:W5:Y:S01]  /*0b10*/  LDS.128 R8, [R26+0x10] ;  /* 0x000010001a087984 */ /* 0x000f620000000c00 */
[----:B-1----:R-:W-:-:S03]  /*0b20*/  FFMA R17, R12, R29, R17 ;  /* 0x0000001d0c117223 */ /* 0x002fc60000000011 */
[----:B------:R-:W1:Y:S01]  /*0b30*/  LDS R12, [R2+0x17c] ;  /* 0x00017c00020c7984 */ /* 0x000e620000000800 */
[----:B--2---:R-:W-:-:S03]  /*0b40*/  FFMA R30, R22, R13, R17 ;  /* 0x0000000d161e7223 */ /* 0x004fc60000000011 */
[----:B------:R-:W2:Y:S04]  /*0b50*/  LDS R13, [R2+0x1c8] ;  /* 0x0001c800020d7984 */ /* 0x000ea80000000800 */
[----:B------:R-:W2:Y:S01]  /*0b60*/  LDS R22, [R2+0x214] ;  /* 0x0002140002167984 */ /* 0x000ea20000000800 */
[----:B------:R-:W-:Y:S06]  /*0b70*/  BAR.SYNC.DEFER_BLOCKING 0x0 ;  /* 0x0000000000007b1d */ /* 0x000fec0000010000 */
[----:B----4-:R-:W-:Y:S04]  /*0b80*/  @!P0 STS.64 [R28], R6 ;  /* 0x000000061c008388 */ /* 0x010fe80000000a00 */
[----:B------:R-:W-:Y:S01]  /*0b90*/  @!P0 STS.64 [R27], R4 ;  /* 0x000000041b008388 */ /* 0x000fe20000000a00 */
[----:B------:R-:W-:Y:S01]  /*0ba0*/  BAR.SYNC.DEFER_BLOCKING 0x0 ;  /* 0x0000000000007b1d */ /* 0x000fe20000010000 */
[----:B0-----:R-:W-:-:S04]  /*0bb0*/  FFMA R31, R23, R14, R30 ;  /* 0x0000000e171f7223 */ /* 0x001fc8000000001e */
[----:B---3--:R-:W-:-:S04]  /*0bc0*/  FFMA R15, R24, R15, R31 ;  /* 0x0000000f180f7223 */ /* 0x008fc8000000001f */
[----:B-----5:R-:W-:Y:S01]  /*0bd0*/  FFMA R25, R8, R25, R15 ;  /* 0x0000001908197223 */ /* 0x020fe2000000000f */
[----:B------:R-:W-:Y:S04]  /*0be0*/  LDS R29, [R2] ;  /* 0x00000000021d7984 */ /* 0x000fe80000000800 */
[----:B------:R-:W0:Y:S04]  /*0bf0*/  LDS.128 R16, [R26] ;  /* 0x000000001a107984 */ /* 0x000e280000000c00 */
[----:B------:R-:W3:Y:S04]  /*0c00*/  LDS R32, [R2+0x4c] ;  /* 0x00004c0002207984 */ /* 0x000ee80000000800 */
[----:B------:R-:W4:Y:S04]  /*0c10*/  LDS R23, [R2+0x98] ;  /* 0x0000980002177984 */ /* 0x000f280000000800 */
[----:B------:R-:W5:Y:S04]  /*0c20*/  LDS R14, [R2+0xe4] ;  /* 0x0000e400020e7984 */ /* 0x000f680000000800 */
[----:B------:R-:W-:Y:S04]  /*0c30*/  LDS R15, [R2+0x130] ;  /* 0x00013000020f7984 */ /* 0x000fe80000000800 */
[----:B------:R-:W5:Y:S01]  /*0c40*/  LDS.128 R4, [R26+0x10] ;  /* 0x000010001a047984 */ /* 0x000f620000000c00 */
[----:B-1----:R-:W-:-:S03]  /*0c50*/  FFMA R8, R12, R9, R25 ;  /* 0x000000090c087223 */ /* 0x002fc60000000019 */
[----:B------:R-:W1:Y:S04]  /*0c60*/  LDS R24, [R2+0x17c] ;  /* 0x00017c0002187984 */ /* 0x000e680000000800 */
[----:B------:R-:W1:Y:S04]  /*0c70*/  LDS R25, [R2+0x1c8] ;  /* 0x0001c80002197984 */ /* 0x000e680000000800 */
[----:B------:R-:W1:Y:S01]  /*0c80*/  LDS R12, [R2+0x214] ;  /* 0x00021400020c7984 */ /* 0x000e620000000800 */
[----:B--2---:R-:W-:Y:S02]  /*0c90*/  FFMA R13, R13, R10, R8 ;  /* 0x0000000a0d0d7223 */ /* 0x004fe40000000008 */
[----:B------:R-:W2:Y:S02]  /*0ca0*/  LDC.64 R8, c[0x0][0x380] ;  /* 0x0000e000ff087b82 */ /* 0x000ea40000000a00 */
[----:B------:R-:W-:-:S04]  /*0cb0*/  FFMA R11, R22, R11, R13 ;  /* 0x0000000b160b7223 */ /* 0x000fc8000000000d */
[----:B0-----:R-:W-:-:S04]  /*0cc0*/  FFMA R11, R16, R29, R11 ;  /* 0x0000001d100b7223 */ /* 0x001fc8000000000b */
[----:B---3--:R-:W-:-:S04]  /*0cd0*/  FFMA R32, R32, R17, R11 ;  /* 0x0000001120207223 */ /* 0x008fc8000000000b */
[----:B----4-:R-:W-:Y:S01]  /*0ce0*/  FFMA R23, R23, R18, R32 ;  /* 0x0000001217177223 */ /* 0x010fe20000000020 */
[----:B------:R-:W-:-:S03]  /*0cf0*/  IMAD R3, R3, 0x4c, RZ ;  /* 0x0000004c03037824 */ /* 0x000fc600078e02ff */
[----:B-----5:R-:W-:Y:S01]  /*0d00*/  FFMA R19, R14, R19, R23 ;  /* 0x000000130e137223 */ /* 0x020fe20000000017 */
[----:B------:R-:W-:Y:S01]  /*0d10*/  IMAD R20, R21, 0x5a4, R20 ;  /* 0x000005a415147824 */ /* 0x000fe200078e0214 */
[----:B------:R-:W-:Y:S02]  /*0d20*/  LOP3.LUT R3, R3, 0xffff, RZ, 0xc0, !PT ;  /* 0x0000ffff03037812 */ /* 0x000fe400078ec0ff */
[----:B------:R-:W-:Y:S02]  /*0d30*/  FFMA R15, R4, R15, R19 ;  /* 0x0000000f040f7223 */ /* 0x000fe40000000013 */
[----:B------:R-:W-:Y:S02]  /*0d40*/  IADD3 R3, PT, PT, R3, R20, R0 ;  /* 0x0000001403037210 */ /* 0x000fe40007ffe000 */
[----:B-1----:R-:W-:-:S04]  /*0d50*/  FFMA R24, R24, R5, R15 ;  /* 0x0000000518187223 */ /* 0x002fc8000000000f */
[----:B------:R-:W-:Y:S01]  /*0d60*/  FFMA R25, R25, R6, R24 ;  /* 0x0000000619197223 */ /* 0x000fe20000000018 */
[----:B--2---:R-:W-:-:S04]  /*0d70*/  IMAD.WIDE.U32 R8, R3, 0x4, R8 ;  /* 0x0000000403087825 */ /* 0x004fc800078e0008 */
[----:B------:R-:W-:-:S05]  /*0d80*/  FFMA R7, R12, R7, R25 ;  /* 0x000000070c077223 */ /* 0x000fca0000000019 */
[----:B------:R-:W-:Y:S01]  /*0d90*/  STG.E desc[UR8][R8.64], R7 ;  /* 0x0000000708007986 */ /* 0x000fe2000c101908 */
[----:B------:R-:W-:Y:S05]  /*0da0*/  EXIT ;  /* 0x000000000000794d */ /* 0x000fea0003800000 */
.L_x_0:
[----:B------:R-:W-:-:S00]  /*0db0*/  BRA `(.L_x_0) ;  /* 0xfffffffc00fc7947 */ /* 0x000fc0000383ffff */
[----:B------:R-:W-:-:S00]  /*0dc0*/  NOP ;  /* 0x0000000000007918 */ /* 0x000fc00000000000 */
        /* <DEDUP_REMOVED lines=11> */
.L_x_1:


//--------------------- .nv.shared.default_function_kernel --------------------------
	.section	.nv.shared.default_function_kernel,"aw",@nobits
	.sectionflags	@""
	.align	4
.nv.shared.default_function_kernel:
	.zero		2240


//--------------------- .nv.shared.reserved.0     --------------------------
	.section	.nv.shared.reserved.0,"aw",@nobits
	.weak		__nv_reservedSMEM_offset_0_alias
	.size		__nv_reservedSMEM_offset_0_alias, 0, 64
	.other		__nv_reservedSMEM_offset_0_alias,@"STO_CUDA_RESERVED_SHARED STV_DEFAULT"
__nv_reservedSMEM_offset_0_alias:
	.zero		0
	.zero		64


//--------------------- .nv.constant0.default_function_kernel --------------------------
	.section	.nv.constant0.default_function_kernel,"a",@progbits
	.sectionflags	@""
	.align	4
.nv.constant0.default_function_kernel:
	.zero		920


//--------------------- SYMBOLS --------------------------

	.type		.nv.reservedSmem.offset0,@object
	.size		.nv.reservedSmem.offset0,0x4
	.type		.nv.reservedSmem.cap,@object
	.size		.nv.reservedSmem.cap,0x4
